//
// Generated by NVIDIA NVVM Compiler
//
// Compiler Build ID: CL-36424714
// Cuda compilation tools, release 13.0, V13.0.88
// Based on NVVM 20.0.0
//

.version 9.0
.target sm_100
.address_size 64

	// .globl	_Z13reduce_kernelPfS_j

.visible .entry _Z13reduce_kernelPfS_j(
	.param .u64 .ptr .align 1 _Z13reduce_kernelPfS_j_param_0,
	.param .u64 .ptr .align 1 _Z13reduce_kernelPfS_j_param_1,
	.param .u32 _Z13reduce_kernelPfS_j_param_2
)
{
	.reg .pred 	%p<21>;
	.reg .b32 	%r<18>;
	.reg .b32 	%f<44>;
	.reg .b64 	%rd<29>;

	ld.param.u64 	%rd4, [_Z13reduce_kernelPfS_j_param_0];
	ld.param.u64 	%rd5, [_Z13reduce_kernelPfS_j_param_1];
	cvta.to.global.u64 	%rd6, %rd5;
	cvta.to.global.u64 	%rd1, %rd4;
	mov.u32 	%r3, %ctaid.x;
	mov.u32 	%r4, %ntid.x;
	mul.lo.s32 	%r5, %r4, %r3;
	shl.b32 	%r6, %r5, 1;
	mov.u32 	%r1, %tid.x;
	shl.b32 	%r7, %r1, 1;
	add.s32 	%r2, %r6, %r7;
	mul.wide.u32 	%rd7, %r2, 4;
	add.s64 	%rd2, %rd1, %rd7;
	setp.ne.s32 	%p1, %r1, 0;
	mul.wide.u32 	%rd8, %r3, 4;
	add.s64 	%rd3, %rd6, %rd8;
	add.s32 	%r8, %r2, 1024;
	mul.wide.u32 	%rd9, %r8, 4;
	add.s64 	%rd10, %rd1, %rd9;
	ld.global.f32 	%f1, [%rd10];
	ld.global.f32 	%f2, [%rd2];
	add.f32 	%f3, %f1, %f2;
	st.global.f32 	[%rd2], %f3;
	bar.sync 	0;
	@%p1 bra 	$L__BB0_2;
	ld.global.f32 	%f4, [%rd2];
	st.global.f32 	[%rd3], %f4;
$L__BB0_2:
	setp.gt.u32 	%p2, %r1, 511;
	@%p2 bra 	$L__BB0_4;
	add.s32 	%r9, %r2, 512;
	mul.wide.u32 	%rd11, %r9, 4;
	add.s64 	%rd12, %rd1, %rd11;
	ld.global.f32 	%f5, [%rd12];
	ld.global.f32 	%f6, [%rd2];
	add.f32 	%f7, %f5, %f6;
	st.global.f32 	[%rd2], %f7;
$L__BB0_4:
	setp.ne.s32 	%p3, %r1, 0;
	bar.sync 	0;
	@%p3 bra 	$L__BB0_6;
	ld.global.f32 	%f8, [%rd2];
	st.global.f32 	[%rd3], %f8;
$L__BB0_6:
	setp.gt.u32 	%p4, %r1, 255;
	@%p4 bra 	$L__BB0_8;
	add.s32 	%r10, %r2, 256;
	mul.wide.u32 	%rd13, %r10, 4;
	add.s64 	%rd14, %rd1, %rd13;
	ld.global.f32 	%f9, [%rd14];
	ld.global.f32 	%f10, [%rd2];
	add.f32 	%f11, %f9, %f10;
	st.global.f32 	[%rd2], %f11;
$L__BB0_8:
	setp.ne.s32 	%p5, %r1, 0;
	bar.sync 	0;
	@%p5 bra 	$L__BB0_10;
	ld.global.f32 	%f12, [%rd2];
	st.global.f32 	[%rd3], %f12;
$L__BB0_10:
	setp.gt.u32 	%p6, %r1, 127;
	@%p6 bra 	$L__BB0_12;
	add.s32 	%r11, %r2, 128;
	mul.wide.u32 	%rd15, %r11, 4;
	add.s64 	%rd16, %rd1, %rd15;
	ld.global.f32 	%f13, [%rd16];
	ld.global.f32 	%f14, [%rd2];
	add.f32 	%f15, %f13, %f14;
	st.global.f32 	[%rd2], %f15;
$L__BB0_12:
	setp.ne.s32 	%p7, %r1, 0;
	bar.sync 	0;
	@%p7 bra 	$L__BB0_14;
	ld.global.f32 	%f16, [%rd2];
	st.global.f32 	[%rd3], %f16;
$L__BB0_14:
	setp.gt.u32 	%p8, %r1, 63;
	@%p8 bra 	$L__BB0_16;
	add.s32 	%r12, %r2, 64;
	mul.wide.u32 	%rd17, %r12, 4;
	add.s64 	%rd18, %rd1, %rd17;
	ld.global.f32 	%f17, [%rd18];
	ld.global.f32 	%f18, [%rd2];
	add.f32 	%f19, %f17, %f18;
	st.global.f32 	[%rd2], %f19;
$L__BB0_16:
	setp.ne.s32 	%p9, %r1, 0;
	bar.sync 	0;
	@%p9 bra 	$L__BB0_18;
	ld.global.f32 	%f20, [%rd2];
	st.global.f32 	[%rd3], %f20;
$L__BB0_18:
	setp.gt.u32 	%p10, %r1, 31;
	@%p10 bra 	$L__BB0_20;
	add.s32 	%r13, %r2, 32;
	mul.wide.u32 	%rd19, %r13, 4;
	add.s64 	%rd20, %rd1, %rd19;
	ld.global.f32 	%f21, [%rd20];
	ld.global.f32 	%f22, [%rd2];
	add.f32 	%f23, %f21, %f22;
	st.global.f32 	[%rd2], %f23;
$L__BB0_20:
	setp.ne.s32 	%p11, %r1, 0;
	bar.sync 	0;
	@%p11 bra 	$L__BB0_22;
	ld.global.f32 	%f24, [%rd2];
	st.global.f32 	[%rd3], %f24;
$L__BB0_22:
	setp.gt.u32 	%p12, %r1, 15;
	@%p12 bra 	$L__BB0_24;
	add.s32 	%r14, %r2, 16;
	mul.wide.u32 	%rd21, %r14, 4;
	add.s64 	%rd22, %rd1, %rd21;
	ld.global.f32 	%f25, [%rd22];
	ld.global.f32 	%f26, [%rd2];
	add.f32 	%f27, %f25, %f26;
	st.global.f32 	[%rd2], %f27;
$L__BB0_24:
	setp.ne.s32 	%p13, %r1, 0;
	bar.sync 	0;
	@%p13 bra 	$L__BB0_26;
	ld.global.f32 	%f28, [%rd2];
	st.global.f32 	[%rd3], %f28;
$L__BB0_26:
	setp.gt.u32 	%p14, %r1, 7;
	@%p14 bra 	$L__BB0_28;
	add.s32 	%r15, %r2, 8;
	mul.wide.u32 	%rd23, %r15, 4;
	add.s64 	%rd24, %rd1, %rd23;
	ld.global.f32 	%f29, [%rd24];
	ld.global.f32 	%f30, [%rd2];
	add.f32 	%f31, %f29, %f30;
	st.global.f32 	[%rd2], %f31;
$L__BB0_28:
	setp.ne.s32 	%p15, %r1, 0;
	bar.sync 	0;
	@%p15 bra 	$L__BB0_30;
	ld.global.f32 	%f32, [%rd2];
	st.global.f32 	[%rd3], %f32;
$L__BB0_30:
	setp.gt.u32 	%p16, %r1, 3;
	@%p16 bra 	$L__BB0_32;
	add.s32 	%r16, %r2, 4;
	mul.wide.u32 	%rd25, %r16, 4;
	add.s64 	%rd26, %rd1, %rd25;
	ld.global.f32 	%f33, [%rd26];
	ld.global.f32 	%f34, [%rd2];
	add.f32 	%f35, %f33, %f34;
	st.global.f32 	[%rd2], %f35;
$L__BB0_32:
	setp.ne.s32 	%p17, %r1, 0;
	bar.sync 	0;
	@%p17 bra 	$L__BB0_34;
	ld.global.f32 	%f36, [%rd2];
	st.global.f32 	[%rd3], %f36;
$L__BB0_34:
	setp.gt.u32 	%p18, %r1, 1;
	@%p18 bra 	$L__BB0_36;
	add.s32 	%r17, %r2, 2;
	mul.wide.u32 	%rd27, %r17, 4;
	add.s64 	%rd28, %rd1, %rd27;
	ld.global.f32 	%f37, [%rd28];
	ld.global.f32 	%f38, [%rd2];
	add.f32 	%f39, %f37, %f38;
	st.global.f32 	[%rd2], %f39;
$L__BB0_36:
	setp.ne.s32 	%p19, %r1, 0;
	bar.sync 	0;
	@%p19 bra 	$L__BB0_38;
	ld.global.f32 	%f40, [%rd2];
	st.global.f32 	[%rd3], %f40;
	ld.global.f32 	%f41, [%rd2+4];
	add.f32 	%f42, %f41, %f40;
	st.global.f32 	[%rd2], %f42;
$L__BB0_38:
	setp.ne.s32 	%p20, %r1, 0;
	bar.sync 	0;
	@%p20 bra 	$L__BB0_40;
	ld.global.f32 	%f43, [%rd2];
	st.global.f32 	[%rd3], %f43;
$L__BB0_40:
	ret;

}


// ===== COMPILED SASS (sm_100) =====

	.target	sm_100

	.elftype	@"ET_EXEC"


//--------------------- .note.nv.tkinfo           --------------------------
	.section	.note.nv.tkinfo,"",@"SHT_NOTE"
	.sectionflags	@"SHF_NOTE_NV_TKINFO"
	.tkinfo
        /*0018*/ 	.word	0x00000002
        /*0030*/ 	.string	""
        /*0030*/ 	.string	"ptxas"
        /*0030*/ 	.string	"Cuda compilation tools, release 13.0, V13.0.88"
        /*0030*/ 	.string	"Build cuda_13.0.r13.0/compiler.36424714_0"
        /*0030*/ 	.string	"-arch sm_100 -m 64 "



//--------------------- .note.nv.cuinfo           --------------------------
	.section	.note.nv.cuinfo,"",@"SHT_NOTE"
	.sectionflags	@"SHF_NOTE_NV_CUINFO"
        /*0018*/ 	.short	0x0002
        /*001a*/ 	.short	0x0064
        /*001c*/ 	.short	0x0082
	.zero		2


//--------------------- .nv.info                  --------------------------
	.section	.nv.info,"",@"SHT_CUDA_INFO"
	.align	4


	//----- nvinfo : EIATTR_REGCOUNT
	.align		4
        /*0000*/ 	.byte	0x04, 0x2f
        /*0002*/ 	.short	(.L_1 - .L_0)
	.align		4
.L_0:
        /*0004*/ 	.word	index@(_Z13reduce_kernelPfS_j)
        /*0008*/ 	.word	0x00000016


	//----- nvinfo : EIATTR_FRAME_SIZE
	.align		4
.L_1:
        /*000c*/ 	.byte	0x04, 0x11
        /*000e*/ 	.short	(.L_3 - .L_2)
	.align		4
.L_2:
        /*0010*/ 	.word	index@(_Z13reduce_kernelPfS_j)
        /*0014*/ 	.word	0x00000000


	//----- nvinfo : EIATTR_MIN_STACK_SIZE
	.align		4
.L_3:
        /*0018*/ 	.byte	0x04, 0x12
        /*001a*/ 	.short	(.L_5 - .L_4)
	.align		4
.L_4:
        /*001c*/ 	.word	index@(_Z13reduce_kernelPfS_j)
        /*0020*/ 	.word	0x00000000
.L_5:


//--------------------- .nv.compat                --------------------------
	.section	.nv.compat,"",@"SHT_CUDA_COMPAT_INFO"
	.align	4
        /*0000*/ 	.byte	0x02, 0x09, 0x00, 0x00, 0x02, 0x02, 0x01, 0x00, 0x02, 0x05, 0x05, 0x00, 0x03, 0x07, 0x01, 0x01
        /*0010*/ 	.byte	0x02, 0x03, 0x00, 0x00, 0x02, 0x06, 0x01, 0x00, 0x04, 0x0b, 0x08, 0x00, 0x09, 0x00, 0x00, 0x00
        /*0020*/ 	.byte	0x00, 0x00, 0x00, 0x00


//--------------------- .nv.info._Z13reduce_kernelPfS_j --------------------------
	.section	.nv.info._Z13reduce_kernelPfS_j,"",@"SHT_CUDA_INFO"
	.sectionflags	@""
	.align	4


	//----- nvinfo : EIATTR_CUDA_API_VERSION
	.align		4
        /*0000*/ 	.byte	0x04, 0x37
        /*0002*/ 	.short	(.L_7 - .L_6)
.L_6:
        /*0004*/ 	.word	0x00000082


	//----- nvinfo : EIATTR_KPARAM_INFO
	.align		4
.L_7:
        /*0008*/ 	.byte	0x04, 0x17
        /*000a*/ 	.short	(.L_9 - .L_8)
.L_8:
        /*000c*/ 	.word	0x00000000
        /*0010*/ 	.short	0x0002
        /*0012*/ 	.short	0x0010
        /*0014*/ 	.byte	0x00, 0xf0, 0x11, 0x00


	//----- nvinfo : EIATTR_KPARAM_INFO
	.align		4
.L_9:
        /*0018*/ 	.byte	0x04, 0x17
        /*001a*/ 	.short	(.L_11 - .L_10)
.L_10:
        /*001c*/ 	.word	0x00000000
        /*0020*/ 	.short	0x0001
        /*0022*/ 	.short	0x0008
        /*0024*/ 	.byte	0x00, 0xf5, 0x21, 0x00


	//----- nvinfo : EIATTR_KPARAM_INFO
	.align		4
.L_11:
        /*0028*/ 	.byte	0x04, 0x17
        /*002a*/ 	.short	(.L_13 - .L_12)
.L_12:
        /*002c*/ 	.word	0x00000000
        /*0030*/ 	.short	0x0000
        /*0032*/ 	.short	0x0000
        /*0034*/ 	.byte	0x00, 0xf5, 0x21, 0x00


	//----- nvinfo : EIATTR_SPARSE_MMA_MASK
	.align		4
.L_13:
        /*0038*/ 	.byte	0x03, 0x50
        /*003a*/ 	.short	0x0000


	//----- nvinfo : EIATTR_MAXREG_COUNT
	.align		4
        /*003c*/ 	.byte	0x03, 0x1b
        /*003e*/ 	.short	0x00ff


	//----- nvinfo : EIATTR_NUM_BARRIERS
	.align		4
        /*0040*/ 	.byte	0x02, 0x4c
        /*0042*/ 	.byte	0x01
	.zero		1


	//----- nvinfo : EIATTR_MERCURY_ISA_VERSION
	.align		4
        /*0044*/ 	.byte	0x03, 0x5f
        /*0046*/ 	.short	0x0101


	//----- nvinfo : EIATTR_VRC_CTA_INIT_COUNT
	.align		4
        /*0048*/ 	.byte	0x02, 0x4a
	.zero		1
	.zero		1


	//----- nvinfo : EIATTR_EXIT_INSTR_OFFSETS
	.align		4
        /*004c*/ 	.byte	0x04, 0x1c
        /*004e*/ 	.short	(.L_15 - .L_14)


	//   ....[0]....
.L_14:
        /*0050*/ 	.word	0x00000a80


	//   ....[1]....
        /*0054*/ 	.word	0x00000ab0


	//----- nvinfo : EIATTR_CRS_STACK_SIZE
	.align		4
.L_15:
        /*0058*/ 	.byte	0x04, 0x1e
        /*005a*/ 	.short	(.L_17 - .L_16)
.L_16:
        /*005c*/ 	.word	0x00000000


	//----- nvinfo : EIATTR_CBANK_PARAM_SIZE
	.align		4
.L_17:
        /*0060*/ 	.byte	0x03, 0x19
        /*0062*/ 	.short	0x0014


	//----- nvinfo : EIATTR_PARAM_CBANK
	.align		4
        /*0064*/ 	.byte	0x04, 0x0a
        /*0066*/ 	.short	(.L_19 - .L_18)
	.align		4
.L_18:
        /*0068*/ 	.word	index@(.nv.constant0._Z13reduce_kernelPfS_j)
        /*006c*/ 	.short	0x0380
        /*006e*/ 	.short	0x0014


	//----- nvinfo : EIATTR_SW_WAR
	.align		4
.L_19:
        /*0070*/ 	.byte	0x04, 0x36
        /*0072*/ 	.short	(.L_21 - .L_20)
.L_20:
        /*0074*/ 	.word	0x00000008
.L_21:


//--------------------- .nv.callgraph             --------------------------
	.section	.nv.callgraph,"",@"SHT_CUDA_CALLGRAPH"
	.align	4
	.sectionentsize	8
	.align		4
        /*0000*/ 	.word	0x00000000
	.align		4
        /*0004*/ 	.word	0xffffffff
	.align		4
        /*0008*/ 	.word	0x00000000
	.align		4
        /*000c*/ 	.word	0xfffffffe
	.align		4
        /*0010*/ 	.word	0x00000000
	.align		4
        /*0014*/ 	.word	0xfffffffd
	.align		4
        /*0018*/ 	.word	0x00000000
	.align		4
        /*001c*/ 	.word	0xfffffffc


//--------------------- .text._Z13reduce_kernelPfS_j --------------------------
	.section	.text._Z13reduce_kernelPfS_j,"ax",@progbits
	.align	128
        .global         _Z13reduce_kernelPfS_j
        .type           _Z13reduce_kernelPfS_j,@function
        .size           _Z13reduce_kernelPfS_j,(.L_x_35 - _Z13reduce_kernelPfS_j)
        .other          _Z13reduce_kernelPfS_j,@"STO_CUDA_ENTRY STV_DEFAULT"
_Z13reduce_kernelPfS_j:
.text._Z13reduce_kernelPfS_j:
[----:B------:R-:W-:Y:S01]  /*0000*/  LDC R1, c[0x0][0x37c] ;  /* 0x0000df00ff017b82 */ /* 0x000fe20000000800 */
[----:B------:R-:W0:Y:S01]  /*0010*/  S2R R0, SR_TID.X ;  /* 0x0000000000007919 */ /* 0x000e220000002100 */
[----:B------:R-:W0:Y:S06]  /*0020*/  LDCU UR6, c[0x0][0x360] ;  /* 0x00006c00ff0677ac */ /* 0x000e2c0008000800 */
[----:B------:R-:W1:Y:S01]  /*0030*/  LDC.64 R4, c[0x0][0x380] ;  /* 0x0000e000ff047b82 */ /* 0x000e620000000a00 */
[----:B------:R-:W0:Y:S01]  /*0040*/  S2R R19, SR_CTAID.X ;  /* 0x0000000000137919 */ /* 0x000e220000002500 */
[----:B------:R-:W2:Y:S01]  /*0050*/  LDCU.64 UR4, c[0x0][0x358] ;  /* 0x00006b00ff0477ac */ /* 0x000ea20008000a00 */
[----:B0-----:R-:W-:-:S05]  /*0060*/  IMAD R7, R19, UR6, R0 ;  /* 0x0000000613077c24 */ /* 0x001fca000f8e0200 */
[----:B------:R-:W-:-:S04]  /*0070*/  SHF.L.U32 R7, R7, 0x1, RZ ;  /* 0x0000000107077819 */ /* 0x000fc800000006ff */
[C---:B------:R-:W-:Y:S01]  /*0080*/  IADD3 R11, PT, PT, R7.reuse, 0x400, RZ ;  /* 0x00000400070b7810 */ /* 0x040fe20007ffe0ff */
[----:B-1----:R-:W-:-:S04]  /*0090*/  IMAD.WIDE.U32 R2, R7, 0x4, R4 ;  /* 0x0000000407027825 */ /* 0x002fc800078e0004 */
[----:B------:R-:W-:Y:S01]  /*00a0*/  IMAD.WIDE.U32 R10, R11, 0x4, R4 ;  /* 0x000000040b0a7825 */ /* 0x000fe200078e0004 */
[----:B--2---:R-:W2:Y:S05]  /*00b0*/  LDG.E R9, desc[UR4][R2.64] ;  /* 0x0000000402097981 */ /* 0x004eaa000c1e1900 */
[----:B------:R-:W2:Y:S01]  /*00c0*/  LDG.E R10, desc[UR4][R10.64] ;  /* 0x000000040a0a7981 */ /* 0x000ea2000c1e1900 */
[----:B------:R-:W-:Y:S01]  /*00d0*/  ISETP.NE.AND P0, PT, R0, RZ, PT ;  /* 0x000000ff0000720c */ /* 0x000fe20003f05270 */
[----:B--2---:R-:W-:Y:S02]  /*00e0*/  FADD R15, R10, R9 ;  /* 0x000000090a0f7221 */ /* 0x004fe40000000000 */
[----:B------:R-:W0:Y:S03]  /*00f0*/  LDC.64 R8, c[0x0][0x388] ;  /* 0x0000e200ff087b82 */ /* 0x000e260000000a00 */
[----:B------:R1:W-:Y:S05]  /*0100*/  STG.E desc[UR4][R2.64], R15 ;  /* 0x0000000f02007986 */ /* 0x0003ea000c101904 */
[----:B------:R-:W-:Y:S06]  /*0110*/  BAR.SYNC.DEFER_BLOCKING 0x0 ;  /* 0x0000000000007b1d */ /* 0x000fec0000010000 */
[----:B------:R-:W2:Y:S01]  /*0120*/  @!P0 LDG.E R17, desc[UR4][R2.64] ;  /* 0x0000000402118981 */ /* 0x000ea2000c1e1900 */
[----:B------:R-:W-:Y:S01]  /*0130*/  ISETP.GT.U32.AND P2, PT, R0, 0x1ff, PT ;  /* 0x000001ff0000780c */ /* 0x000fe20003f44070 */
[----:B0-----:R-:W-:-:S12]  /*0140*/  IMAD.WIDE.U32 R8, R19, 0x4, R8 ;  /* 0x0000000413087825 */ /* 0x001fd800078e0008 */
[----:B------:R-:W-:-:S05]  /*0150*/  @!P2 IADD3 R13, PT, PT, R7, 0x200, RZ ;  /* 0x00000200070da810 */ /* 0x000fca0007ffe0ff */
[----:B------:R-:W-:Y:S01]  /*0160*/  @!P2 IMAD.WIDE.U32 R12, R13, 0x4, R4 ;  /* 0x000000040d0ca825 */ /* 0x000fe200078e0004 */
[----:B--2---:R1:W-:Y:S05]  /*0170*/  @!P0 STG.E desc[UR4][R8.64], R17 ;  /* 0x0000001108008986 */ /* 0x0043ea000c101904 */
[----:B------:R-:W2:Y:S04]  /*0180*/  @!P2 LDG.E R12, desc[UR4][R12.64] ;  /* 0x000000040c0ca981 */ /* 0x000ea8000c1e1900 */
[----:B------:R-:W2:Y:S01]  /*0190*/  @!P2 LDG.E R11, desc[UR4][R2.64] ;  /* 0x00000004020ba981 */ /* 0x000ea2000c1e1900 */
[C---:B------:R-:W-:Y:S01]  /*01a0*/  ISETP.GT.U32.AND P4, PT, R0.reuse, 0x3f, PT ;  /* 0x0000003f0000780c */ /* 0x040fe20003f84070 */
[----:B------:R-:W-:Y:S01]  /*01b0*/  BSSY.RECONVERGENT B0, `(.L_x_0) ;  /* 0x000000d000007945 */ /* 0x000fe20003800200 */
[----:B------:R-:W-:-:S02]  /*01c0*/  ISETP.GT.U32.AND P6, PT, R0, 0xff, PT ;  /* 0x000000ff0000780c */ /* 0x000fc40003fc4070 */
[----:B------:R-:W-:Y:S02]  /*01d0*/  P2R R6, PR, RZ, 0x10 ;  /* 0x00000010ff067803 */ /* 0x000fe40000000000 */
[C---:B------:R-:W-:Y:S02]  /*01e0*/  ISETP.GT.U32.AND P1, PT, R0.reuse, 0x7f, PT ;  /* 0x0000007f0000780c */ /* 0x040fe40003f24070 */
[C---:B------:R-:W-:Y:S02]  /*01f0*/  ISETP.GT.U32.AND P3, PT, R0.reuse, 0xf, PT ;  /* 0x0000000f0000780c */ /* 0x040fe40003f64070 */
[----:B------:R-:W-:Y:S01]  /*0200*/  ISETP.GT.U32.AND P4, PT, R0, 0x7, PT ;  /* 0x000000070000780c */ /* 0x000fe20003f84070 */
[----:B--2---:R-:W-:-:S05]  /*0210*/  @!P2 FADD R11, R12, R11 ;  /* 0x0000000b0c0ba221 */ /* 0x004fca0000000000 */
[----:B------:R1:W-:Y:S01]  /*0220*/  @!P2 STG.E desc[UR4][R2.64], R11 ;  /* 0x0000000b0200a986 */ /* 0x0003e2000c101904 */
[----:B------:R-:W-:Y:S01]  /*0230*/  BAR.SYNC.DEFER_BLOCKING 0x0 ;  /* 0x0000000000007b1d */ /* 0x000fe20000010000 */
[----:B------:R-:W-:-:S05]  /*0240*/  ISETP.GT.U32.AND P2, PT, R0, 0x1f, PT ;  /* 0x0000001f0000780c */ /* 0x000fca0003f44070 */
[----:B------:R-:W-:Y:S08]  /*0250*/  @P0 BRA `(.L_x_1) ;  /* 0x0000000000080947 */ /* 0x000ff00003800000 */
[----:B-1----:R-:W2:Y:S04]  /*0260*/  LDG.E R11, desc[UR4][R2.64] ;  /* 0x00000004020b7981 */ /* 0x002ea8000c1e1900 */
[----:B--2---:R0:W-:Y:S02]  /*0270*/  STG.E desc[UR4][R8.64], R11 ;  /* 0x0000000b08007986 */ /* 0x0041e4000c101904 */
.L_x_1:
[----:B------:R-:W-:Y:S05]  /*0280*/  BSYNC.RECONVERGENT B0 ;  /* 0x0000000000007941 */ /* 0x000fea0003800200 */
.L_x_0:
[----:B------:R-:W-:Y:S01]  /*0290*/  BSSY.RECONVERGENT B0, `(.L_x_2) ;  /* 0x0000009000007945 */ /* 0x000fe20003800200 */
[----:B------:R-:W-:-:S03]  /*02a0*/  ISETP.GT.U32.AND P5, PT, R0, 0x3, PT ;  /* 0x000000030000780c */ /* 0x000fc60003fa4070 */
[----:B------:R-:W-:Y:S10]  /*02b0*/  @P6 BRA `(.L_x_3) ;  /* 0x0000000000186947 */ /* 0x000ff40003800000 */
[----:B01----:R-:W-:Y:S01]  /*02c0*/  IADD3 R11, PT, PT, R7, 0x100, RZ ;  /* 0x00000100070b7810 */ /* 0x003fe20007ffe0ff */
[----:B------:R-:W2:Y:S04]  /*02d0*/  LDG.E R13, desc[UR4][R2.64] ;  /* 0x00000004020d7981 */ /* 0x000ea8000c1e1900 */
[----:B------:R-:W-:-:S06]  /*02e0*/  IMAD.WIDE.U32 R10, R11, 0x4, R4 ;  /* 0x000000040b0a7825 */ /* 0x000fcc00078e0004 */
[----:B------:R-:W2:Y:S02]  /*02f0*/  LDG.E R10, desc[UR4][R10.64] ;  /* 0x000000040a0a7981 */ /* 0x000ea4000c1e1900 */
[----:B--2---:R-:W-:-:S05]  /*0300*/  FADD R13, R10, R13 ;  /* 0x0000000d0a0d7221 */ /* 0x004fca0000000000 */
[----:B------:R2:W-:Y:S02]  /*0310*/  STG.E desc[UR4][R2.64], R13 ;  /* 0x0000000d02007986 */ /* 0x0005e4000c101904 */
.L_x_3:
[----:B------:R-:W-:Y:S05]  /*0320*/  BSYNC.RECONVERGENT B0 ;  /* 0x0000000000007941 */ /* 0x000fea0003800200 */
.L_x_2:
[----:B------:R-:W-:Y:S06]  /*0330*/  BAR.SYNC.DEFER_BLOCKING 0x0 ;  /* 0x0000000000007b1d */ /* 0x000fec0000010000 */
[----:B------:R-:W-:Y:S04]  /*0340*/  BSSY.RECONVERGENT B0, `(.L_x_4) ;  /* 0x0000004000007945 */ /* 0x000fe80003800200 */
[----:B------:R-:W-:Y:S05]  /*0350*/  @P0 BRA `(.L_x_5) ;  /* 0x0000000000080947 */ /* 0x000fea0003800000 */
[----:B01----:R-:W3:Y:S04]  /*0360*/  LDG.E R11, desc[UR4][R2.64] ;  /* 0x00000004020b7981 */ /* 0x003ee8000c1e1900 */
[----:B---3--:R3:W-:Y:S02]  /*0370*/  STG.E desc[UR4][R8.64], R11 ;  /* 0x0000000b08007986 */ /* 0x0087e4000c101904 */
.L_x_5:
[----:B------:R-:W-:Y:S05]  /*0380*/  BSYNC.RECONVERGENT B0 ;  /* 0x0000000000007941 */ /* 0x000fea0003800200 */
.L_x_4:
[----:B------:R-:W-:Y:S01]  /*0390*/  BSSY.RECONVERGENT B0, `(.L_x_6) ;  /* 0x0000009000007945 */ /* 0x000fe20003800200 */
[----:B------:R-:W-:-:S03]  /*03a0*/  ISETP.GT.U32.AND P6, PT, R0, 0x1, PT ;  /* 0x000000010000780c */ /* 0x000fc60003fc4070 */
[----:B------:R-:W-:Y:S10]  /*03b0*/  @P1 BRA `(.L_x_7) ;  /* 0x0000000000181947 */ /* 0x000ff40003800000 */
[----:B01-3--:R-:W-:Y:S01]  /*03c0*/  IADD3 R11, PT, PT, R7, 0x80, RZ ;  /* 0x00000080070b7810 */ /* 0x00bfe20007ffe0ff */
[----:B--2---:R-:W2:Y:S04]  /*03d0*/  LDG.E R13, desc[UR4][R2.64] ;  /* 0x00000004020d7981 */ /* 0x004ea8000c1e1900 */
[----:B------:R-:W-:-:S06]  /*03e0*/  IMAD.WIDE.U32 R10, R11, 0x4, R4 ;  /* 0x000000040b0a7825 */ /* 0x000fcc00078e0004 */
[----:B------:R-:W2:Y:S02]  /*03f0*/  LDG.E R10, desc[UR4][R10.64] ;  /* 0x000000040a0a7981 */ /* 0x000ea4000c1e1900 */
[----:B--2---:R-:W-:-:S05]  /*0400*/  FADD R13, R10, R13 ;  /* 0x0000000d0a0d7221 */ /* 0x004fca0000000000 */
[----:B------:R4:W-:Y:S02]  /*0410*/  STG.E desc[UR4][R2.64], R13 ;  /* 0x0000000d02007986 */ /* 0x0009e4000c101904 */
.L_x_7:
[----:B------:R-:W-:Y:S05]  /*0420*/  BSYNC.RECONVERGENT B0 ;  /* 0x0000000000007941 */ /* 0x000fea0003800200 */
.L_x_6:
[----:B------:R-:W-:Y:S06]  /*0430*/  BAR.SYNC.DEFER_BLOCKING 0x0 ;  /* 0x0000000000007b1d */ /* 0x000fec0000010000 */
[----:B------:R-:W-:Y:S04]  /*0440*/  BSSY.RECONVERGENT B0, `(.L_x_8) ;  /* 0x0000004000007945 */ /* 0x000fe80003800200 */
[----:B------:R-:W-:Y:S05]  /*0450*/  @P0 BRA `(.L_x_9) ;  /* 0x0000000000080947 */ /* 0x000fea0003800000 */
[----:B01-3--:R-:W3:Y:S04]  /*0460*/  LDG.E R11, desc[UR4][R2.64] ;  /* 0x00000004020b7981 */ /* 0x00bee8000c1e1900 */
[----:B---3--:R0:W-:Y:S02]  /*0470*/  STG.E desc[UR4][R8.64], R11 ;  /* 0x0000000b08007986 */ /* 0x0081e4000c101904 */
.L_x_9:
[----:B------:R-:W-:Y:S05]  /*0480*/  BSYNC.RECONVERGENT B0 ;  /* 0x0000000000007941 */ /* 0x000fea0003800200 */
.L_x_8:
[----:B------:R-:W-:Y:S01]  /*0490*/  ISETP.GT.U32.AND P1, PT, R0, 0x3f, PT ;  /* 0x0000003f0000780c */ /* 0x000fe20003f24070 */
[----:B------:R-:W-:-:S12]  /*04a0*/  BSSY.RECONVERGENT B0, `(.L_x_10) ;  /* 0x0000008000007945 */ /* 0x000fd80003800200 */
[----:B------:R-:W-:Y:S05]  /*04b0*/  @P1 BRA `(.L_x_11) ;  /* 0x0000000000181947 */ /* 0x000fea0003800000 */
[----:B01-3--:R-:W-:Y:S01]  /*04c0*/  IADD3 R11, PT, PT, R7, 0x40, RZ ;  /* 0x00000040070b7810 */ /* 0x00bfe20007ffe0ff */
[----:B--2-4-:R-:W2:Y:S04]  /*04d0*/  LDG.E R13, desc[UR4][R2.64] ;  /* 0x00000004020d7981 */ /* 0x014ea8000c1e1900 */
[----:B------:R-:W-:-:S06]  /*04e0*/  IMAD.WIDE.U32 R10, R11, 0x4, R4 ;  /* 0x000000040b0a7825 */ /* 0x000fcc00078e0004 */
[----:B------:R-:W2:Y:S02]  /*04f0*/  LDG.E R10, desc[UR4][R10.64] ;  /* 0x000000040a0a7981 */ /* 0x000ea4000c1e1900 */
[----:B--2---:R-:W-:-:S05]  /*0500*/  FADD R13, R10, R13 ;  /* 0x0000000d0a0d7221 */ /* 0x004fca0000000000 */
[----:B------:R0:W-:Y:S02]  /*0510*/  STG.E desc[UR4][R2.64], R13 ;  /* 0x0000000d02007986 */ /* 0x0001e4000c101904 */
.L_x_11:
[----:B------:R-:W-:Y:S05]  /*0520*/  BSYNC.RECONVERGENT B0 ;  /* 0x0000000000007941 */ /* 0x000fea0003800200 */
.L_x_10:
[----:B------:R-:W-:Y:S06]  /*0530*/  BAR.SYNC.DEFER_BLOCKING 0x0 ;  /* 0x0000000000007b1d */ /* 0x000fec0000010000 */
[----:B------:R-:W-:Y:S04]  /*0540*/  BSSY.RECONVERGENT B0, `(.L_x_12) ;  /* 0x0000004000007945 */ /* 0x000fe80003800200 */
[----:B------:R-:W-:Y:S05]  /*0550*/  @P0 BRA `(.L_x_13) ;  /* 0x0000000000080947 */ /* 0x000fea0003800000 */
[----:B01-3--:R-:W3:Y:S04]  /*0560*/  LDG.E R11, desc[UR4][R2.64] ;  /* 0x00000004020b7981 */ /* 0x00bee8000c1e1900 */
[----:B---3--:R0:W-:Y:S02]  /*0570*/  STG.E desc[UR4][R8.64], R11 ;  /* 0x0000000b08007986 */ /* 0x0081e4000c101904 */
.L_x_13:
[----:B------:R-:W-:Y:S05]  /*0580*/  BSYNC.RECONVERGENT B0 ;  /* 0x0000000000007941 */ /* 0x000fea0003800200 */
.L_x_12:
[----:B------:R-:W-:Y:S04]  /*0590*/  BSSY.RECONVERGENT B0, `(.L_x_14) ;  /* 0x0000008000007945 */ /* 0x000fe80003800200 */
[----:B------:R-:W-:Y:S05]  /*05a0*/  @P2 BRA `(.L_x_15) ;  /* 0x0000000000182947 */ /* 0x000fea0003800000 */
[----:B01-3--:R-:W-:Y:S01]  /*05b0*/  IADD3 R11, PT, PT, R7, 0x20, RZ ;  /* 0x00000020070b7810 */ /* 0x00bfe20007ffe0ff */
[----:B--2-4-:R-:W2:Y:S04]  /*05c0*/  LDG.E R13, desc[UR4][R2.64] ;  /* 0x00000004020d7981 */ /* 0x014ea8000c1e1900 */
[----:B------:R-:W-:-:S06]  /*05d0*/  IMAD.WIDE.U32 R10, R11, 0x4, R4 ;  /* 0x000000040b0a7825 */ /* 0x000fcc00078e0004 */
[----:B------:R-:W2:Y:S02]  /*05e0*/  LDG.E R10, desc[UR4][R10.64] ;  /* 0x000000040a0a7981 */ /* 0x000ea4000c1e1900 */
[----:B--2---:R-:W-:-:S05]  /*05f0*/  FADD R13, R10, R13 ;  /* 0x0000000d0a0d7221 */ /* 0x004fca0000000000 */
[----:B------:R0:W-:Y:S02]  /*0600*/  STG.E desc[UR4][R2.64], R13 ;  /* 0x0000000d02007986 */ /* 0x0001e4000c101904 */
.L_x_15:
[----:B------:R-:W-:Y:S05]  /*0610*/  BSYNC.RECONVERGENT B0 ;  /* 0x0000000000007941 */ /* 0x000fea0003800200 */
.L_x_14:
[----:B------:R-:W-:Y:S06]  /*0620*/  BAR.SYNC.DEFER_BLOCKING 0x0 ;  /* 0x0000000000007b1d */ /* 0x000fec0000010000 */
[----:B------:R-:W-:Y:S04]  /*0630*/  BSSY.RECONVERGENT B0, `(.L_x_16) ;  /* 0x0000004000007945 */ /* 0x000fe80003800200 */
[----:B------:R-:W-:Y:S05]  /*0640*/  @P0 BRA `(.L_x_17) ;  /* 0x0000000000080947 */ /* 0x000fea0003800000 */
[----:B01-3--:R-:W3:Y:S04]  /*0650*/  LDG.E R11, desc[UR4][R2.64] ;  /* 0x00000004020b7981 */ /* 0x00bee8000c1e1900 */
[----:B---3--:R0:W-:Y:S02]  /*0660*/  STG.E desc[UR4][R8.64], R11 ;  /* 0x0000000b08007986 */ /* 0x0081e4000c101904 */
.L_x_17:
[----:B------:R-:W-:Y:S05]  /*0670*/  BSYNC.RECONVERGENT B0 ;  /* 0x0000000000007941 */ /* 0x000fea0003800200 */
.L_x_16:
        /* <DEDUP_REMOVED lines=8> */
.L_x_19:
[----:B------:R-:W-:Y:S05]  /*0700*/  BSYNC.RECONVERGENT B0 ;  /* 0x0000000000007941 */ /* 0x000fea0003800200 */
.L_x_18:
[----:B------:R-:W-:Y:S06]  /*0710*/  BAR.SYNC.DEFER_BLOCKING 0x0 ;  /* 0x0000000000007b1d */ /* 0x000fec0000010000 */
[----:B------:R-:W-:Y:S04]  /*0720*/  BSSY.RECONVERGENT B0, `(.L_x_20) ;  /* 0x0000004000007945 */ /* 0x000fe80003800200 */
[----:B------:R-:W-:Y:S05]  /*0730*/  @P0 BRA `(.L_x_21) ;  /* 0x0000000000080947 */ /* 0x000fea0003800000 */
[----:B01-3--:R-:W3:Y:S04]  /*0740*/  LDG.E R11, desc[UR4][R2.64] ;  /* 0x00000004020b7981 */ /* 0x00bee8000c1e1900 */
[----:B---3--:R0:W-:Y:S02]  /*0750*/  STG.E desc[UR4][R8.64], R11 ;  /* 0x0000000b08007986 */ /* 0x0081e4000c101904 */
.L_x_21:
[----:B------:R-:W-:Y:S05]  /*0760*/  BSYNC.RECONVERGENT B0 ;  /* 0x0000000000007941 */ /* 0x000fea0003800200 */
.L_x_20:
        /* <DEDUP_REMOVED lines=8> */
.L_x_23:
[----:B------:R-:W-:Y:S05]  /*07f0*/  BSYNC.RECONVERGENT B0 ;  /* 0x0000000000007941 */ /* 0x000fea0003800200 */
.L_x_22:
[----:B------:R-:W-:Y:S06]  /*0800*/  BAR.SYNC.DEFER_BLOCKING 0x0 ;  /* 0x0000000000007b1d */ /* 0x000fec0000010000 */
[----:B------:R-:W-:Y:S04]  /*0810*/  BSSY.RECONVERGENT B0, `(.L_x_24) ;  /* 0x0000004000007945 */ /* 0x000fe80003800200 */
[----:B------:R-:W-:Y:S05]  /*0820*/  @P0 BRA `(.L_x_25) ;  /* 0x0000000000080947 */ /* 0x000fea0003800000 */
[----:B01-3--:R-:W3:Y:S04]  /*0830*/  LDG.E R11, desc[UR4][R2.64] ;  /* 0x00000004020b7981 */ /* 0x00bee8000c1e1900 */
[----:B---3--:R0:W-:Y:S02]  /*0840*/  STG.E desc[UR4][R8.64], R11 ;  /* 0x0000000b08007986 */ /* 0x0081e4000c101904 */
.L_x_25:
[----:B------:R-:W-:Y:S05]  /*0850*/  BSYNC.RECONVERGENT B0 ;  /* 0x0000000000007941 */ /* 0x000fea0003800200 */
.L_x_24:
        /* <DEDUP_REMOVED lines=8> */
.L_x_27:
[----:B------:R-:W-:Y:S05]  /*08e0*/  BSYNC.RECONVERGENT B0 ;  /* 0x0000000000007941 */ /* 0x000fea0003800200 */
.L_x_26:
[----:B------:R-:W-:Y:S06]  /*08f0*/  BAR.SYNC.DEFER_BLOCKING 0x0 ;  /* 0x0000000000007b1d */ /* 0x000fec0000010000 */
[----:B------:R-:W-:Y:S04]  /*0900*/  BSSY.RECONVERGENT B0, `(.L_x_28) ;  /* 0x0000004000007945 */ /* 0x000fe80003800200 */
[----:B------:R-:W-:Y:S05]  /*0910*/  @P0 BRA `(.L_x_29) ;  /* 0x0000000000080947 */ /* 0x000fea0003800000 */
[----:B01-3--:R-:W3:Y:S04]  /*0920*/  LDG.E R11, desc[UR4][R2.64] ;  /* 0x00000004020b7981 */ /* 0x00bee8000c1e1900 */
[----:B---3--:R0:W-:Y:S02]  /*0930*/  STG.E desc[UR4][R8.64], R11 ;  /* 0x0000000b08007986 */ /* 0x0081e4000c101904 */
.L_x_29:
[----:B------:R-:W-:Y:S05]  /*0940*/  BSYNC.RECONVERGENT B0 ;  /* 0x0000000000007941 */ /* 0x000fea0003800200 */
.L_x_28:
[----:B------:R-:W-:Y:S04]  /*0950*/  BSSY.RECONVERGENT B0, `(.L_x_30) ;  /* 0x0000008000007945 */ /* 0x000fe80003800200 */
[----:B------:R-:W-:Y:S05]  /*0960*/  @P6 BRA `(.L_x_31) ;  /* 0x0000000000186947 */ /* 0x000fea0003800000 */
[----:B------:R-:W-:-:S05]  /*0970*/  IADD3 R7, PT, PT, R7, 0x2, RZ ;  /* 0x0000000207077810 */ /* 0x000fca0007ffe0ff */
[----:B------:R-:W-:Y:S02]  /*0980*/  IMAD.WIDE.U32 R4, R7, 0x4, R4 ;  /* 0x0000000407047825 */ /* 0x000fe400078e0004 */
[----:B------:R-:W5:Y:S04]  /*0990*/  LDG.E R7, desc[UR4][R2.64] ;  /* 0x0000000402077981 */ /* 0x000f68000c1e1900 */
[----:B------:R-:W5:Y:S02]  /*09a0*/  LDG.E R4, desc[UR4][R4.64] ;  /* 0x0000000404047981 */ /* 0x000f64000c1e1900 */
[----:B-----5:R-:W-:-:S05]  /*09b0*/  FADD R7, R4, R7 ;  /* 0x0000000704077221 */ /* 0x020fca0000000000 */
[----:B------:R0:W-:Y:S02]  /*09c0*/  STG.E desc[UR4][R2.64], R7 ;  /* 0x0000000702007986 */ /* 0x0001e4000c101904 */
.L_x_31:
[----:B------:R-:W-:Y:S05]  /*09d0*/  BSYNC.RECONVERGENT B0 ;  /* 0x0000000000007941 */ /* 0x000fea0003800200 */
.L_x_30:
[----:B------:R-:W-:Y:S06]  /*09e0*/  BAR.SYNC.DEFER_BLOCKING 0x0 ;  /* 0x0000000000007b1d */ /* 0x000fec0000010000 */
[----:B------:R-:W-:Y:S04]  /*09f0*/  BSSY.RECONVERGENT B0, `(.L_x_32) ;  /* 0x0000007000007945 */ /* 0x000fe80003800200 */
[----:B------:R-:W-:Y:S05]  /*0a00*/  @P0 BRA `(.L_x_33) ;  /* 0x0000000000140947 */ /* 0x000fea0003800000 */
[----:B------:R-:W5:Y:S04]  /*0a10*/  LDG.E R5, desc[UR4][R2.64] ;  /* 0x0000000402057981 */ /* 0x000f68000c1e1900 */
[----:B-----5:R0:W-:Y:S04]  /*0a20*/  STG.E desc[UR4][R8.64], R5 ;  /* 0x0000000508007986 */ /* 0x0201e8000c101904 */
[----:B------:R-:W0:Y:S02]  /*0a30*/  LDG.E R0, desc[UR4][R2.64+0x4] ;  /* 0x0000040402007981 */ /* 0x000e24000c1e1900 */
[----:B0-----:R-:W-:-:S05]  /*0a40*/  FADD R7, R5, R0 ;  /* 0x0000000005077221 */ /* 0x001fca0000000000 */
[----:B------:R0:W-:Y:S02]  /*0a50*/  STG.E desc[UR4][R2.64], R7 ;  /* 0x0000000702007986 */ /* 0x0001e4000c101904 */
.L_x_33:
[----:B------:R-:W-:Y:S05]  /*0a60*/  BSYNC.RECONVERGENT B0 ;  /* 0x0000000000007941 */ /* 0x000fea0003800200 */
.L_x_32:
[----:B------:R-:W-:Y:S06]  /*0a70*/  BAR.SYNC.DEFER_BLOCKING 0x0 ;  /* 0x0000000000007b1d */ /* 0x000fec0000010000 */
[----:B------:R-:W-:Y:S05]  /*0a80*/  @P0 EXIT ;  /* 0x000000000000094d */ /* 0x000fea0003800000 */
[----:B012-4-:R-:W2:Y:S04]  /*0a90*/  LDG.E R3, desc[UR4][R2.64] ;  /* 0x0000000402037981 */ /* 0x017ea8000c1e1900 */
[----:B--2---:R-:W-:Y:S01]  /*0aa0*/  STG.E desc[UR4][R8.64], R3 ;  /* 0x0000000308007986 */ /* 0x004fe2000c101904 */
[----:B------:R-:W-:Y:S05]  /*0ab0*/  EXIT ;  /* 0x000000000000794d */ /* 0x000fea0003800000 */
.L_x_34:
[----:B------:R-:W-:-:S00]  /*0ac0*/  BRA `(.L_x_34) ;  /* 0xfffffffc00fc7947 */ /* 0x000fc0000383ffff */
[----:B------:R-:W-:-:S00]  /*0ad0*/  NOP ;  /* 0x0000000000007918 */ /* 0x000fc00000000000 */
        /* <DEDUP_REMOVED lines=10> */
.L_x_35:


//--------------------- .nv.shared.reserved.0     --------------------------
	.section	.nv.shared.reserved.0,"aw",@nobits
	.weak		__nv_reservedSMEM_offset_0_alias
	.size		__nv_reservedSMEM_offset_0_alias, 0, 64
	.other		__nv_reservedSMEM_offset_0_alias,@"STO_CUDA_RESERVED_SHARED STV_DEFAULT"
__nv_reservedSMEM_offset_0_alias:
	.zero		0
	.zero		64


//--------------------- .nv.constant0._Z13reduce_kernelPfS_j --------------------------
	.section	.nv.constant0._Z13reduce_kernelPfS_j,"a",@progbits
	.sectionflags	@""
	.align	4
.nv.constant0._Z13reduce_kernelPfS_j:
	.zero		916


//--------------------- SYMBOLS --------------------------

	.type		.nv.reservedSmem.offset0,@object
	.size		.nv.reservedSmem.offset0,0x4
